//
// Generated by NVIDIA NVVM Compiler
//
// Compiler Build ID: CL-36424714
// Cuda compilation tools, release 13.0, V13.0.88
// Based on NVVM 20.0.0
//

.version 9.0
.target sm_100
.address_size 64

	// .globl	_Z9rgbtograyPhS_ii

.visible .entry _Z9rgbtograyPhS_ii(
	.param .u64 .ptr .align 1 _Z9rgbtograyPhS_ii_param_0,
	.param .u64 .ptr .align 1 _Z9rgbtograyPhS_ii_param_1,
	.param .u32 _Z9rgbtograyPhS_ii_param_2,
	.param .u32 _Z9rgbtograyPhS_ii_param_3
)
{
	.reg .pred 	%p<4>;
	.reg .b16 	%rs<4>;
	.reg .b32 	%r<14>;
	.reg .b32 	%f<7>;
	.reg .b64 	%rd<9>;

	ld.param.u64 	%rd1, [_Z9rgbtograyPhS_ii_param_0];
	ld.param.u64 	%rd2, [_Z9rgbtograyPhS_ii_param_1];
	ld.param.u32 	%r4, [_Z9rgbtograyPhS_ii_param_2];
	ld.param.u32 	%r3, [_Z9rgbtograyPhS_ii_param_3];
	mov.u32 	%r5, %tid.x;
	mov.u32 	%r6, %ntid.x;
	mov.u32 	%r7, %ctaid.x;
	mad.lo.s32 	%r1, %r6, %r7, %r5;
	mov.u32 	%r8, %tid.y;
	mov.u32 	%r9, %ntid.y;
	mov.u32 	%r10, %ctaid.y;
	mad.lo.s32 	%r2, %r9, %r10, %r8;
	setp.ge.s32 	%p1, %r2, %r4;
	setp.ge.s32 	%p2, %r1, %r3;
	or.pred  	%p3, %p1, %p2;
	@%p3 bra 	$L__BB0_2;
	cvta.to.global.u64 	%rd3, %rd2;
	cvta.to.global.u64 	%rd4, %rd1;
	mad.lo.s32 	%r11, %r3, %r2, %r1;
	mul.lo.s32 	%r12, %r11, 3;
	cvt.s64.s32 	%rd5, %r12;
	add.s64 	%rd6, %rd3, %rd5;
	ld.global.u8 	%rs1, [%rd6];
	ld.global.u8 	%rs2, [%rd6+1];
	ld.global.u8 	%rs3, [%rd6+2];
	cvt.rn.f32.u16 	%f1, %rs1;
	cvt.rn.f32.u16 	%f2, %rs2;
	mul.f32 	%f3, %f2, 0f3F3851EC;
	fma.rn.f32 	%f4, %f1, 0f3E570A3D, %f3;
	cvt.rn.f32.u16 	%f5, %rs3;
	fma.rn.f32 	%f6, %f5, 0f3D8F5C29, %f4;
	cvt.rzi.u32.f32 	%r13, %f6;
	cvt.s64.s32 	%rd7, %r11;
	add.s64 	%rd8, %rd4, %rd7;
	st.global.u8 	[%rd8], %r13;
$L__BB0_2:
	ret;

}


// ===== COMPILED SASS (sm_100) =====

	.target	sm_100

	.elftype	@"ET_EXEC"


//--------------------- .note.nv.tkinfo           --------------------------
	.section	.note.nv.tkinfo,"",@"SHT_NOTE"
	.sectionflags	@"SHF_NOTE_NV_TKINFO"
	.tkinfo
        /*0018*/ 	.word	0x00000002
        /*0030*/ 	.string	""
        /*0030*/ 	.string	"ptxas"
        /*0030*/ 	.string	"Cuda compilation tools, release 13.0, V13.0.88"
        /*0030*/ 	.string	"Build cuda_13.0.r13.0/compiler.36424714_0"
        /*0030*/ 	.string	"-arch sm_100 -m 64 "



//--------------------- .note.nv.cuinfo           --------------------------
	.section	.note.nv.cuinfo,"",@"SHT_NOTE"
	.sectionflags	@"SHF_NOTE_NV_CUINFO"
        /*0018*/ 	.short	0x0002
        /*001a*/ 	.short	0x0064
        /*001c*/ 	.short	0x0082
	.zero		2


//--------------------- .nv.info                  --------------------------
	.section	.nv.info,"",@"SHT_CUDA_INFO"
	.align	4


	//----- nvinfo : EIATTR_REGCOUNT
	.align		4
        /*0000*/ 	.byte	0x04, 0x2f
        /*0002*/ 	.short	(.L_1 - .L_0)
	.align		4
.L_0:
        /*0004*/ 	.word	index@(_Z9rgbtograyPhS_ii)
        /*0008*/ 	.word	0x0000000a


	//----- nvinfo : EIATTR_FRAME_SIZE
	.align		4
.L_1:
        /*000c*/ 	.byte	0x04, 0x11
        /*000e*/ 	.short	(.L_3 - .L_2)
	.align		4
.L_2:
        /*0010*/ 	.word	index@(_Z9rgbtograyPhS_ii)
        /*0014*/ 	.word	0x00000000


	//----- nvinfo : EIATTR_MIN_STACK_SIZE
	.align		4
.L_3:
        /*0018*/ 	.byte	0x04, 0x12
        /*001a*/ 	.short	(.L_5 - .L_4)
	.align		4
.L_4:
        /*001c*/ 	.word	index@(_Z9rgbtograyPhS_ii)
        /*0020*/ 	.word	0x00000000
.L_5:


//--------------------- .nv.compat                --------------------------
	.section	.nv.compat,"",@"SHT_CUDA_COMPAT_INFO"
	.align	4
        /*0000*/ 	.byte	0x02, 0x09, 0x00, 0x00, 0x02, 0x02, 0x01, 0x00, 0x02, 0x05, 0x05, 0x00, 0x03, 0x07, 0x01, 0x01
        /*0010*/ 	.byte	0x02, 0x03, 0x00, 0x00, 0x02, 0x06, 0x01, 0x00, 0x04, 0x0b, 0x08, 0x00, 0x09, 0x00, 0x00, 0x00
        /*0020*/ 	.byte	0x00, 0x00, 0x00, 0x00


//--------------------- .nv.info._Z9rgbtograyPhS_ii --------------------------
	.section	.nv.info._Z9rgbtograyPhS_ii,"",@"SHT_CUDA_INFO"
	.sectionflags	@""
	.align	4


	//----- nvinfo : EIATTR_CUDA_API_VERSION
	.align		4
        /*0000*/ 	.byte	0x04, 0x37
        /*0002*/ 	.short	(.L_7 - .L_6)
.L_6:
        /*0004*/ 	.word	0x00000082


	//----- nvinfo : EIATTR_KPARAM_INFO
	.align		4
.L_7:
        /*0008*/ 	.byte	0x04, 0x17
        /*000a*/ 	.short	(.L_9 - .L_8)
.L_8:
        /*000c*/ 	.word	0x00000000
        /*0010*/ 	.short	0x0003
        /*0012*/ 	.short	0x0014
        /*0014*/ 	.byte	0x00, 0xf0, 0x11, 0x00


	//----- nvinfo : EIATTR_KPARAM_INFO
	.align		4
.L_9:
        /*0018*/ 	.byte	0x04, 0x17
        /*001a*/ 	.short	(.L_11 - .L_10)
.L_10:
        /*001c*/ 	.word	0x00000000
        /*0020*/ 	.short	0x0002
        /*0022*/ 	.short	0x0010
        /*0024*/ 	.byte	0x00, 0xf0, 0x11, 0x00


	//----- nvinfo : EIATTR_KPARAM_INFO
	.align		4
.L_11:
        /*0028*/ 	.byte	0x04, 0x17
        /*002a*/ 	.short	(.L_13 - .L_12)
.L_12:
        /*002c*/ 	.word	0x00000000
        /*0030*/ 	.short	0x0001
        /*0032*/ 	.short	0x0008
        /*0034*/ 	.byte	0x00, 0xf5, 0x21, 0x00


	//----- nvinfo : EIATTR_KPARAM_INFO
	.align		4
.L_13:
        /*0038*/ 	.byte	0x04, 0x17
        /*003a*/ 	.short	(.L_15 - .L_14)
.L_14:
        /*003c*/ 	.word	0x00000000
        /*0040*/ 	.short	0x0000
        /*0042*/ 	.short	0x0000
        /*0044*/ 	.byte	0x00, 0xf5, 0x21, 0x00


	//----- nvinfo : EIATTR_SPARSE_MMA_MASK
	.align		4
.L_15:
        /*0048*/ 	.byte	0x03, 0x50
        /*004a*/ 	.short	0x0000


	//----- nvinfo : EIATTR_MAXREG_COUNT
	.align		4
        /*004c*/ 	.byte	0x03, 0x1b
        /*004e*/ 	.short	0x00ff


	//----- nvinfo : EIATTR_MERCURY_ISA_VERSION
	.align		4
        /*0050*/ 	.byte	0x03, 0x5f
        /*0052*/ 	.short	0x0101


	//----- nvinfo : EIATTR_VRC_CTA_INIT_COUNT
	.align		4
        /*0054*/ 	.byte	0x02, 0x4a
	.zero		1
	.zero		1


	//----- nvinfo : EIATTR_EXIT_INSTR_OFFSETS
	.align		4
        /*0058*/ 	.byte	0x04, 0x1c
        /*005a*/ 	.short	(.L_17 - .L_16)


	//   ....[0]....
.L_16:
        /*005c*/ 	.word	0x000000c0


	//   ....[1]....
        /*0060*/ 	.word	0x00000200


	//----- nvinfo : EIATTR_CBANK_PARAM_SIZE
	.align		4
.L_17:
        /*0064*/ 	.byte	0x03, 0x19
        /*0066*/ 	.short	0x0018


	//----- nvinfo : EIATTR_PARAM_CBANK
	.align		4
        /*0068*/ 	.byte	0x04, 0x0a
        /*006a*/ 	.short	(.L_19 - .L_18)
	.align		4
.L_18:
        /*006c*/ 	.word	index@(.nv.constant0._Z9rgbtograyPhS_ii)
        /*0070*/ 	.short	0x0380
        /*0072*/ 	.short	0x0018


	//----- nvinfo : EIATTR_SW_WAR
	.align		4
.L_19:
        /*0074*/ 	.byte	0x04, 0x36
        /*0076*/ 	.short	(.L_21 - .L_20)
.L_20:
        /*0078*/ 	.word	0x00000008
.L_21:


//--------------------- .nv.callgraph             --------------------------
	.section	.nv.callgraph,"",@"SHT_CUDA_CALLGRAPH"
	.align	4
	.sectionentsize	8
	.align		4
        /*0000*/ 	.word	0x00000000
	.align		4
        /*0004*/ 	.word	0xffffffff
	.align		4
        /*0008*/ 	.word	0x00000000
	.align		4
        /*000c*/ 	.word	0xfffffffe
	.align		4
        /*0010*/ 	.word	0x00000000
	.align		4
        /*0014*/ 	.word	0xfffffffd
	.align		4
        /*0018*/ 	.word	0x00000000
	.align		4
        /*001c*/ 	.word	0xfffffffc


//--------------------- .text._Z9rgbtograyPhS_ii  --------------------------
	.section	.text._Z9rgbtograyPhS_ii,"ax",@progbits
	.align	128
        .global         _Z9rgbtograyPhS_ii
        .type           _Z9rgbtograyPhS_ii,@function
        .size           _Z9rgbtograyPhS_ii,(.L_x_1 - _Z9rgbtograyPhS_ii)
        .other          _Z9rgbtograyPhS_ii,@"STO_CUDA_ENTRY STV_DEFAULT"
_Z9rgbtograyPhS_ii:
.text._Z9rgbtograyPhS_ii:
[----:B------:R-:W-:Y:S01]  /*0000*/  LDC R1, c[0x0][0x37c] ;  /* 0x0000df00ff017b82 */ /* 0x000fe20000000800 */
[----:B------:R-:W0:Y:S01]  /*0010*/  S2R R0, SR_TID.X ;  /* 0x0000000000007919 */ /* 0x000e220000002100 */
[----:B------:R-:W0:Y:S01]  /*0020*/  LDCU UR4, c[0x0][0x360] ;  /* 0x00006c00ff0477ac */ /* 0x000e220008000800 */
[----:B------:R-:W0:Y:S01]  /*0030*/  S2R R3, SR_CTAID.X ;  /* 0x0000000000037919 */ /* 0x000e220000002500 */
[----:B------:R-:W1:Y:S01]  /*0040*/  LDCU UR5, c[0x0][0x364] ;  /* 0x00006c80ff0577ac */ /* 0x000e620008000800 */
[----:B------:R-:W1:Y:S01]  /*0050*/  S2R R2, SR_TID.Y ;  /* 0x0000000000027919 */ /* 0x000e620000002200 */
[----:B------:R-:W2:Y:S01]  /*0060*/  LDCU.64 UR6, c[0x0][0x390] ;  /* 0x00007200ff0677ac */ /* 0x000ea20008000a00 */
[----:B------:R-:W1:Y:S01]  /*0070*/  S2R R5, SR_CTAID.Y ;  /* 0x0000000000057919 */ /* 0x000e620000002600 */
[----:B0-----:R-:W-:-:S05]  /*0080*/  IMAD R0, R3, UR4, R0 ;  /* 0x0000000403007c24 */ /* 0x001fca000f8e0200 */
[----:B--2---:R-:W-:Y:S01]  /*0090*/  ISETP.GE.AND P0, PT, R0, UR7, PT ;  /* 0x0000000700007c0c */ /* 0x004fe2000bf06270 */
[----:B-1----:R-:W-:-:S05]  /*00a0*/  IMAD R3, R5, UR5, R2 ;  /* 0x0000000505037c24 */ /* 0x002fca000f8e0202 */
[----:B------:R-:W-:-:S13]  /*00b0*/  ISETP.GE.OR P0, PT, R3, UR6, P0 ;  /* 0x0000000603007c0c */ /* 0x000fda0008706670 */
[----:B------:R-:W-:Y:S05]  /*00c0*/  @P0 EXIT ;  /* 0x000000000000094d */ /* 0x000fea0003800000 */
[----:B------:R-:W0:Y:S01]  /*00d0*/  LDCU.128 UR8, c[0x0][0x380] ;  /* 0x00007000ff0877ac */ /* 0x000e220008000c00 */
[----:B------:R-:W-:Y:S01]  /*00e0*/  IMAD R0, R3, UR7, R0 ;  /* 0x0000000703007c24 */ /* 0x000fe2000f8e0200 */
[----:B------:R-:W1:Y:S03]  /*00f0*/  LDCU.64 UR4, c[0x0][0x358] ;  /* 0x00006b00ff0477ac */ /* 0x000e660008000a00 */
[----:B------:R-:W-:-:S05]  /*0100*/  IMAD R3, R0, 0x3, RZ ;  /* 0x0000000300037824 */ /* 0x000fca00078e02ff */
[----:B0-----:R-:W-:-:S04]  /*0110*/  IADD3 R2, P0, PT, R3, UR10, RZ ;  /* 0x0000000a03027c10 */ /* 0x001fc8000ff1e0ff */
[----:B------:R-:W-:-:S05]  /*0120*/  LEA.HI.X.SX32 R3, R3, UR11, 0x1, P0 ;  /* 0x0000000b03037c11 */ /* 0x000fca00080f0eff */
[----:B-1----:R-:W2:Y:S04]  /*0130*/  LDG.E.U8 R5, desc[UR4][R2.64+0x1] ;  /* 0x0000010402057981 */ /* 0x002ea8000c1e1100 */
[----:B------:R-:W3:Y:S04]  /*0140*/  LDG.E.U8 R4, desc[UR4][R2.64] ;  /* 0x0000000402047981 */ /* 0x000ee8000c1e1100 */
[----:B------:R-:W4:Y:S01]  /*0150*/  LDG.E.U8 R6, desc[UR4][R2.64+0x2] ;  /* 0x0000020402067981 */ /* 0x000f22000c1e1100 */
[----:B--2---:R-:W-:Y:S02]  /*0160*/  I2FP.F32.U32 R5, R5 ;  /* 0x0000000500057245 */ /* 0x004fe40000201000 */
[----:B---3--:R-:W-:-:S03]  /*0170*/  I2FP.F32.U32 R4, R4 ;  /* 0x0000000400047245 */ /* 0x008fc60000201000 */
[----:B------:R-:W-:Y:S01]  /*0180*/  FMUL R5, R5, 0.72000002861022949219 ;  /* 0x3f3851ec05057820 */ /* 0x000fe20000400000 */
[----:B----4-:R-:W-:-:S03]  /*0190*/  I2FP.F32.U32 R7, R6 ;  /* 0x0000000600077245 */ /* 0x010fc60000201000 */
[----:B------:R-:W-:-:S04]  /*01a0*/  FFMA R4, R4, 0.20999999344348907471, R5 ;  /* 0x3e570a3d04047823 */ /* 0x000fc80000000005 */
[----:B------:R-:W-:Y:S01]  /*01b0*/  FFMA R7, R7, 0.070000000298023223877, R4 ;  /* 0x3d8f5c2907077823 */ /* 0x000fe20000000004 */
[----:B------:R-:W-:-:S04]  /*01c0*/  IADD3 R4, P0, PT, R0, UR8, RZ ;  /* 0x0000000800047c10 */ /* 0x000fc8000ff1e0ff */
[----:B------:R-:W-:Y:S01]  /*01d0*/  LEA.HI.X.SX32 R5, R0, UR9, 0x1, P0 ;  /* 0x0000000900057c11 */ /* 0x000fe200080f0eff */
[----:B------:R-:W0:Y:S04]  /*01e0*/  F2I.U32.TRUNC.NTZ R7, R7 ;  /* 0x0000000700077305 */ /* 0x000e28000020f000 */
[----:B0-----:R-:W-:Y:S01]  /*01f0*/  STG.E.U8 desc[UR4][R4.64], R7 ;  /* 0x0000000704007986 */ /* 0x001fe2000c101104 */
[----:B------:R-:W-:Y:S05]  /*0200*/  EXIT ;  /* 0x000000000000794d */ /* 0x000fea0003800000 */
.L_x_0:
[----:B------:R-:W-:-:S00]  /*0210*/  BRA `(.L_x_0) ;  /* 0xfffffffc00fc7947 */ /* 0x000fc0000383ffff */
[----:B------:R-:W-:-:S00]  /*0220*/  NOP ;  /* 0x0000000000007918 */ /* 0x000fc00000000000 */
        /* <DEDUP_REMOVED lines=13> */
.L_x_1:


//--------------------- .nv.shared.reserved.0     --------------------------
	.section	.nv.shared.reserved.0,"aw",@nobits
	.weak		__nv_reservedSMEM_offset_0_alias
	.size		__nv_reservedSMEM_offset_0_alias, 0, 64
	.other		__nv_reservedSMEM_offset_0_alias,@"STO_CUDA_RESERVED_SHARED STV_DEFAULT"
__nv_reservedSMEM_offset_0_alias:
	.zero		0
	.zero		64


//--------------------- .nv.constant0._Z9rgbtograyPhS_ii --------------------------
	.section	.nv.constant0._Z9rgbtograyPhS_ii,"a",@progbits
	.sectionflags	@""
	.align	4
.nv.constant0._Z9rgbtograyPhS_ii:
	.zero		920


//--------------------- SYMBOLS --------------------------

	.type		.nv.reservedSmem.offset0,@object
	.size		.nv.reservedSmem.offset0,0x4
